	.headerflags	@"EF_CUDA_TEXMODE_UNIFIED EF_CUDA_64BIT_ADDRESS EF_CUDA_ACCELERATORS EF_CUDA_SM90 EF_CUDA_VIRTUAL_SM(EF_CUDA_SM90)"
	.elftype	@"ET_EXEC"


//--------------------- .nv.info                  --------------------------
	.section	.nv.info,"",@"SHT_CUDA_INFO"
	.align	4


	//----- nvinfo : EIATTR_REGCOUNT
	.align		4
        /*0000*/ 	.byte	0x04, 0x2f
        /*0002*/ 	.short	(.L_3 - .L_2)
	.align		4
.L_2:
        /*0004*/ 	.word	index@(triton_poi_fused__native_batch_norm_legit_no_training_leaky_relu_leaky_relu_backward_0)
        /*0008*/ 	.word	0x00000012


	//----- nvinfo : EIATTR_MIN_STACK_SIZE
	.align		4
.L_3:
        /*000c*/ 	.byte	0x04, 0x12
        /*000e*/ 	.short	(.L_5 - .L_4)
	.align		4
.L_4:
        /*0010*/ 	.word	index@(triton_poi_fused__native_batch_norm_legit_no_training_leaky_relu_leaky_relu_backward_0)
        /*0014*/ 	.word	0x00000000


	//----- nvinfo : EIATTR_FRAME_SIZE
	.align		4
.L_5:
        /*0018*/ 	.byte	0x04, 0x11
        /*001a*/ 	.short	(.L_7 - .L_6)
	.align		4
.L_6:
        /*001c*/ 	.word	index@(triton_poi_fused__native_batch_norm_legit_no_training_leaky_relu_leaky_relu_backward_0)
        /*0020*/ 	.word	0x00000000


	//----- nvinfo : EIATTR_MIN_STACK_SIZE
	.align		4
.L_7:
        /*0024*/ 	.byte	0x04, 0x12
        /*0026*/ 	.short	(.L_9 - .L_8)
	.align		4
.L_8:
        /*0028*/ 	.word	index@(triton_poi_fused__native_batch_norm_legit_no_training_leaky_relu_leaky_relu_backward_0)
        /*002c*/ 	.word	0x00000000
.L_9:


//--------------------- .nv.info.triton_poi_fused__native_batch_norm_legit_no_training_leaky_relu_leaky_relu_backward_0 --------------------------
	.section	.nv.info.triton_poi_fused__native_batch_norm_legit_no_training_leaky_relu_leaky_relu_backward_0,"",@"SHT_CUDA_INFO"
	.sectionflags	@""
	.align	4


	//----- nvinfo : EIATTR_CUDA_API_VERSION
	.align		4
        /*0000*/ 	.byte	0x04, 0x37
        /*0002*/ 	.short	(.L_11 - .L_10)
.L_10:
        /*0004*/ 	.word	0x0000007c


	//----- nvinfo : EIATTR_KPARAM_INFO
	.align		4
.L_11:
        /*0008*/ 	.byte	0x04, 0x17
        /*000a*/ 	.short	(.L_13 - .L_12)
.L_12:
        /*000c*/ 	.word	0x00000000
        /*0010*/ 	.short	0x0007
        /*0012*/ 	.short	0x0038
        /*0014*/ 	.byte	0x00, 0xf0, 0x11, 0x00


	//----- nvinfo : EIATTR_KPARAM_INFO
	.align		4
.L_13:
        /*0018*/ 	.byte	0x04, 0x17
        /*001a*/ 	.short	(.L_15 - .L_14)
.L_14:
        /*001c*/ 	.word	0x00000000
        /*0020*/ 	.short	0x0006
        /*0022*/ 	.short	0x0030
        /*0024*/ 	.byte	0x00, 0xf4, 0x21, 0x00


	//----- nvinfo : EIATTR_KPARAM_INFO
	.align		4
.L_15:
        /*0028*/ 	.byte	0x04, 0x17
        /*002a*/ 	.short	(.L_17 - .L_16)
.L_16:
        /*002c*/ 	.word	0x00000000
        /*0030*/ 	.short	0x0005
        /*0032*/ 	.short	0x0028
        /*0034*/ 	.byte	0x00, 0xf4, 0x21, 0x00


	//----- nvinfo : EIATTR_KPARAM_INFO
	.align		4
.L_17:
        /*0038*/ 	.byte	0x04, 0x17
        /*003a*/ 	.short	(.L_19 - .L_18)
.L_18:
        /*003c*/ 	.word	0x00000000
        /*0040*/ 	.short	0x0004
        /*0042*/ 	.short	0x0020
        /*0044*/ 	.byte	0x00, 0xf4, 0x21, 0x00


	//----- nvinfo : EIATTR_KPARAM_INFO
	.align		4
.L_19:
        /*0048*/ 	.byte	0x04, 0x17
        /*004a*/ 	.short	(.L_21 - .L_20)
.L_20:
        /*004c*/ 	.word	0x00000000
        /*0050*/ 	.short	0x0003
        /*0052*/ 	.short	0x0018
        /*0054*/ 	.byte	0x00, 0xf4, 0x21, 0x00


	//----- nvinfo : EIATTR_KPARAM_INFO
	.align		4
.L_21:
        /*0058*/ 	.byte	0x04, 0x17
        /*005a*/ 	.short	(.L_23 - .L_22)
.L_22:
        /*005c*/ 	.word	0x00000000
        /*0060*/ 	.short	0x0002
        /*0062*/ 	.short	0x0010
        /*0064*/ 	.byte	0x00, 0xf4, 0x21, 0x00


	//----- nvinfo : EIATTR_KPARAM_INFO
	.align		4
.L_23:
        /*0068*/ 	.byte	0x04, 0x17
        /*006a*/ 	.short	(.L_25 - .L_24)
.L_24:
        /*006c*/ 	.word	0x00000000
        /*0070*/ 	.short	0x0001
        /*0072*/ 	.short	0x0008
        /*0074*/ 	.byte	0x00, 0xf4, 0x21, 0x00


	//----- nvinfo : EIATTR_KPARAM_INFO
	.align		4
.L_25:
        /*0078*/ 	.byte	0x04, 0x17
        /*007a*/ 	.short	(.L_27 - .L_26)
.L_26:
        /*007c*/ 	.word	0x00000000
        /*0080*/ 	.short	0x0000
        /*0082*/ 	.short	0x0000
        /*0084*/ 	.byte	0x00, 0xf4, 0x21, 0x00


	//----- nvinfo : EIATTR_SPARSE_MMA_MASK
	.align		4
.L_27:
        /*0088*/ 	.byte	0x03, 0x50
        /*008a*/ 	.short	0x0000


	//----- nvinfo : EIATTR_MAXREG_COUNT
	.align		4
        /*008c*/ 	.byte	0x03, 0x1b
        /*008e*/ 	.short	0x00ff


	//----- nvinfo : EIATTR_EXIT_INSTR_OFFSETS
	.align		4
        /*0090*/ 	.byte	0x04, 0x1c
        /*0092*/ 	.short	(.L_29 - .L_28)


	//   ....[0]....
.L_28:
        /*0094*/ 	.word	0x00000380


	//   ....[1]....
        /*0098*/ 	.word	0x000003a0


	//----- nvinfo : EIATTR_REQNTID
	.align		4
.L_29:
        /*009c*/ 	.byte	0x04, 0x10
        /*009e*/ 	.short	(.L_31 - .L_30)
.L_30:
        /*00a0*/ 	.word	0x00000080
        /*00a4*/ 	.word	0x00000001
        /*00a8*/ 	.word	0x00000001


	//----- nvinfo : EIATTR_CBANK_PARAM_SIZE
	.align		4
.L_31:
        /*00ac*/ 	.byte	0x03, 0x19
        /*00ae*/ 	.short	0x003c


	//----- nvinfo : EIATTR_PARAM_CBANK
	.align		4
        /*00b0*/ 	.byte	0x04, 0x0a
        /*00b2*/ 	.short	(.L_33 - .L_32)
	.align		4
.L_32:
        /*00b4*/ 	.word	index@(.nv.constant0.triton_poi_fused__native_batch_norm_legit_no_training_leaky_relu_leaky_relu_backward_0)
        /*00b8*/ 	.short	0x0210
        /*00ba*/ 	.short	0x003c


	//----- nvinfo : EIATTR_SW_WAR
	.align		4
.L_33:
        /*00bc*/ 	.byte	0x04, 0x36
        /*00be*/ 	.short	(.L_35 - .L_34)
.L_34:
        /*00c0*/ 	.word	0x00000008
.L_35:


//--------------------- .nv.callgraph             --------------------------
	.section	.nv.callgraph,"",@"SHT_CUDA_CALLGRAPH"
	.align	4
	.sectionentsize	8
	.align		4
        /*0000*/ 	.word	0x00000000
	.align		4
        /*0004*/ 	.word	0xffffffff
	.align		4
        /*0008*/ 	.word	0x00000000
	.align		4
        /*000c*/ 	.word	0xfffffffe
	.align		4
        /*0010*/ 	.word	0x00000000
	.align		4
        /*0014*/ 	.word	0xfffffffd
	.align		4
        /*0018*/ 	.word	0x00000000
	.align		4
        /*001c*/ 	.word	0xfffffffc


//--------------------- .nv.constant4             --------------------------
	.section	.nv.constant4,"a",@progbits
	.align	8
	.align		8
.nv.constant4:
        /*0000*/ 	.dword	_$_str
	.align		8
        /*0008*/ 	.dword	_$_str_$_2


//--------------------- .text.triton_poi_fused__native_batch_norm_legit_no_training_leaky_relu_leaky_relu_backward_0 --------------------------
	.section	.text.triton_poi_fused__native_batch_norm_legit_no_training_leaky_relu_leaky_relu_backward_0,"ax",@progbits
	.align	128
        .global         triton_poi_fused__native_batch_norm_legit_no_training_leaky_relu_leaky_relu_backward_0
        .type           triton_poi_fused__native_batch_norm_legit_no_training_leaky_relu_leaky_relu_backward_0,@function
        .size           triton_poi_fused__native_batch_norm_legit_no_training_leaky_relu_leaky_relu_backward_0,(.L_x_1 - triton_poi_fused__native_batch_norm_legit_no_training_leaky_relu_leaky_relu_backward_0)
        .other          triton_poi_fused__native_batch_norm_legit_no_training_leaky_relu_leaky_relu_backward_0,@"STO_CUDA_ENTRY STV_DEFAULT"
triton_poi_fused__native_batch_norm_legit_no_training_leaky_relu_leaky_relu_backward_0:
.text.triton_poi_fused__native_batch_norm_legit_no_training_leaky_relu_leaky_relu_backward_0:
[----:B------:R-:W0:Y:S01]  /*0000*/  LDC R1, c[0x0][0x28] ;  /* 0x00000a00ff017b82 */ /* 0x000e220000000800 */
[----:B------:R-:W1:Y:S07]  /*0010*/  S2R R0, SR_TID.X ;  /* 0x0000000000007919 */ /* 0x000e6e0000002100 */
[----:B------:R-:W2:Y:S01]  /*0020*/  LDC.64 R6, c[0x0][0x228] ;  /* 0x00008a00ff067b82 */ /* 0x000ea20000000a00 */
[----:B------:R-:W-:Y:S01]  /*0030*/  CS2R R14, SRZ ;  /* 0x00000000000e7805 */ /* 0x000fe2000001ff00 */
[----:B------:R-:W-:Y:S01]  /*0040*/  ULDC.64 UR4, c[0x0][0x208] ;  /* 0x0000820000047ab9 */ /* 0x000fe20000000a00 */
[----:B------:R-:W3:Y:S05]  /*0050*/  S2R R3, SR_CTAID.X ;  /* 0x0000000000037919 */ /* 0x000eea0000002500 */
[----:B------:R-:W4:Y:S08]  /*0060*/  LDC.64 R4, c[0x0][0x220] ;  /* 0x00008800ff047b82 */ /* 0x000f300000000a00 */
[----:B------:R-:W5:Y:S08]  /*0070*/  LDC.64 R8, c[0x0][0x230] ;  /* 0x00008c00ff087b82 */ /* 0x000f700000000a00 */
[----:B------:R-:W5:Y:S01]  /*0080*/  LDC.64 R10, c[0x0][0x238] ;  /* 0x00008e00ff0a7b82 */ /* 0x000f620000000a00 */
[----:B------:R-:W-:Y:S01]  /*0090*/  HFMA2.MMA R12, -RZ, RZ, 0, 0 ;  /* 0x00000000ff0c7435 */ /* 0x000fe200000001ff */
[----:B------:R-:W-:Y:S01]  /*00a0*/  ULDC.64 UR6, c[0x0][0x240] ;  /* 0x0000900000067ab9 */ /* 0x000fe20000000a00 */
[----:B-1----:R-:W-:-:S02]  /*00b0*/  LOP3.LUT R0, R0, 0x7f, RZ, 0xc0, !PT ;  /* 0x0000007f00007812 */ /* 0x002fc400078ec0ff */
[----:B---3--:R-:W-:-:S03]  /*00c0*/  SHF.R.S32.HI R2, RZ, 0x18, R3 ;  /* 0x00000018ff027819 */ /* 0x008fc60000011403 */
[----:B------:R-:W-:Y:S01]  /*00d0*/  IMAD R0, R3, 0x80, R0 ;  /* 0x0000008003007824 */ /* 0x000fe200078e0200 */
[----:B------:R-:W-:-:S04]  /*00e0*/  SGXT R3, R2, 0x1 ;  /* 0x000000010203781a */ /* 0x000fc80000000200 */
[----:B------:R-:W-:Y:S02]  /*00f0*/  ISETP.GE.AND P0, PT, R0, 0x100, PT ;  /* 0x000001000000780c */ /* 0x000fe40003f06270 */
[----:B------:R-:W-:-:S04]  /*0100*/  LEA.HI R3, R3, R0, RZ, 0x4 ;  /* 0x0000000003037211 */ /* 0x000fc800078f20ff */
[----:B------:R-:W-:-:S04]  /*0110*/  SHF.R.S32.HI R3, RZ, 0x4, R3 ;  /* 0x00000004ff037819 */ /* 0x000fc80000011403 */
[----:B------:R-:W-:-:S04]  /*0120*/  LEA.HI R2, R3, R3, RZ, 0x2 ;  /* 0x0000000303027211 */ /* 0x000fc800078f10ff */
[----:B------:R-:W-:-:S05]  /*0130*/  LOP3.LUT R2, R2, 0xfffffffc, RZ, 0xc0, !PT ;  /* 0xfffffffc02027812 */ /* 0x000fca00078ec0ff */
[----:B------:R-:W-:Y:S02]  /*0140*/  IMAD.IADD R13, R3, 0x1, -R2 ;  /* 0x00000001030d7824 */ /* 0x000fe400078e0a02 */
[----:B------:R-:W1:Y:S02]  /*0150*/  LDC.64 R2, c[0x0][0x218] ;  /* 0x00008600ff027b82 */ /* 0x000e640000000a00 */
[----:B--2---:R-:W-:-:S05]  /*0160*/  IMAD.WIDE R6, R13, 0x4, R6 ;  /* 0x000000040d067825 */ /* 0x004fca00078e0206 */
[----:B------:R5:W2:Y:S01]  /*0170*/  @!P0 LDG.E.EL R14, desc[UR4][R6.64] ;  /* 0x00000004060e8981 */ /* 0x000aa2000c2e1900 */
[----:B----4-:R-:W-:-:S05]  /*0180*/  IMAD.WIDE R4, R13, 0x4, R4 ;  /* 0x000000040d047825 */ /* 0x010fca00078e0204 */
[----:B------:R-:W3:Y:S01]  /*0190*/  @!P0 LDG.E.EL R15, desc[UR4][R4.64] ;  /* 0x00000004040f8981 */ /* 0x000ee2000c2e1900 */
[----:B-----5:R-:W-:-:S04]  /*01a0*/  IMAD.WIDE R6, R13, 0x4, R8 ;  /* 0x000000040d067825 */ /* 0x020fc800078e0208 */
[----:B-1----:R-:W-:-:S05]  /*01b0*/  IMAD.WIDE R2, R0, 0x4, R2 ;  /* 0x0000000400027825 */ /* 0x002fca00078e0202 */
[----:B------:R1:W3:Y:S01]  /*01c0*/  @!P0 LDG.E R12, desc[UR4][R2.64] ;  /* 0x00000004020c8981 */ /* 0x0002e2000c1e1900 */
[----:B0-----:R-:W-:Y:S01]  /*01d0*/  IMAD.WIDE R8, R13, 0x4, R10 ;  /* 0x000000040d087825 */ /* 0x001fe200078e020a */
[----:B------:R-:W-:-:S06]  /*01e0*/  CS2R R10, SRZ ;  /* 0x00000000000a7805 */ /* 0x000fcc000001ff00 */
[----:B------:R-:W4:Y:S04]  /*01f0*/  @!P0 LDG.E.EL R10, desc[UR4][R6.64] ;  /* 0x00000004060a8981 */ /* 0x000f28000c2e1900 */
[----:B------:R-:W4:Y:S01]  /*0200*/  @!P0 LDG.E.EL R11, desc[UR4][R8.64] ;  /* 0x00000004080b8981 */ /* 0x000f22000c2e1900 */
[----:B-1----:R-:W-:Y:S02]  /*0210*/  IMAD.MOV.U32 R2, RZ, RZ, 0x3e800000 ;  /* 0x3e800000ff027424 */ /* 0x002fe400078e00ff */
[----:B--2---:R-:W-:-:S04]  /*0220*/  FADD R14, R14, 9.9999997473787516356e-06 ;  /* 0x3727c5ac0e0e7421 */ /* 0x004fc80000000000 */
[----:B------:R-:W0:Y:S02]  /*0230*/  MUFU.SQRT R13, R14 ;  /* 0x0000000e000d7308 */ /* 0x000e240000002000 */
[C---:B0-----:R-:W-:Y:S02]  /*0240*/  FSETP.GT.AND P1, PT, R13.reuse, 8.50705917302346158658e+37, PT ;  /* 0x7e8000000d00780b */ /* 0x041fe40003f24000 */
[----:B------:R-:W-:-:S11]  /*0250*/  FSETP.GEU.AND P2, PT, R13, 1.175494350822287508e-38, PT ;  /* 0x008000000d00780b */ /* 0x000fd60003f4e000 */
[----:B------:R-:W-:-:S04]  /*0260*/  @P1 FMUL R13, R13, 0.25 ;  /* 0x3e8000000d0d1820 */ /* 0x000fc80000400000 */
[----:B------:R-:W-:-:S06]  /*0270*/  @!P2 FMUL R13, R13, 16777216 ;  /* 0x4b8000000d0da820 */ /* 0x000fcc0000400000 */
[----:B------:R-:W0:Y:S01]  /*0280*/  MUFU.RCP R13, R13 ;  /* 0x0000000d000d7308 */ /* 0x000e220000001000 */
[----:B------:R-:W-:-:S05]  /*0290*/  FSEL R2, R2, 1, P1 ;  /* 0x3f80000002027808 */ /* 0x000fca0000800000 */
[----:B------:R-:W-:Y:S01]  /*02a0*/  @!P2 FMUL R2, R2, 16777216 ;  /* 0x4b8000000202a820 */ /* 0x000fe20000400000 */
[----:B---3--:R-:W-:-:S03]  /*02b0*/  FADD R12, -R15, R12 ;  /* 0x0000000c0f0c7221 */ /* 0x008fc60000000100 */
[----:B0-----:R-:W-:-:S04]  /*02c0*/  FMUL R3, R13, R2 ;  /* 0x000000020d037220 */ /* 0x001fc80000400000 */
[----:B------:R-:W-:Y:S02]  /*02d0*/  FMUL R12, R12, R3 ;  /* 0x000000030c0c7220 */ /* 0x000fe40000400000 */
[----:B------:R-:W0:Y:S02]  /*02e0*/  LDC.64 R2, c[0x0][0x210] ;  /* 0x00008400ff027b82 */ /* 0x000e240000000a00 */
[----:B----4-:R-:W-:-:S05]  /*02f0*/  FFMA R11, R12, R10, R11 ;  /* 0x0000000a0c0b7223 */ /* 0x010fca000000000b */
[----:B------:R-:W-:-:S13]  /*0300*/  FSETP.GT.AND P1, PT, R11, RZ, PT ;  /* 0x000000ff0b00720b */ /* 0x000fda0003f24000 */
[----:B------:R-:W-:Y:S01]  /*0310*/  @!P1 FMUL R11, R11, 0.10000000149011611938 ;  /* 0x3dcccccd0b0b9820 */ /* 0x000fe20000400000 */
[----:B------:R-:W-:Y:S01]  /*0320*/  IADD3 R4, P1, R0, UR6, RZ ;  /* 0x0000000600047c10 */ /* 0x000fe2000ff3e0ff */
[----:B0-----:R-:W-:-:S03]  /*0330*/  IMAD.WIDE R2, R0, 0x4, R2 ;  /* 0x0000000400027825 */ /* 0x001fc600078e0202 */
[----:B------:R-:W-:Y:S02]  /*0340*/  FSETP.GT.AND P2, PT, R11, RZ, PT ;  /* 0x000000ff0b00720b */ /* 0x000fe40003f44000 */
[----:B------:R-:W-:Y:S01]  /*0350*/  LEA.HI.X.SX32 R5, R0, UR7, 0x1, P1 ;  /* 0x0000000700057c11 */ /* 0x000fe200088f0eff */
[----:B------:R0:W-:Y:S01]  /*0360*/  @!P0 STG.E desc[UR4][R2.64], R11 ;  /* 0x0000000b02008986 */ /* 0x0001e2000c101904 */
[----:B------:R-:W-:Y:S01]  /*0370*/  SEL R7, RZ, 0x1, !P2 ;  /* 0x00000001ff077807 */ /* 0x000fe20005000000 */
[----:B0-----:R-:W-:Y:S08]  /*0380*/  @P0 EXIT ;  /* 0x000000000000094d */ /* 0x001ff00003800000 */
[----:B------:R-:W-:Y:S01]  /*0390*/  STG.E.U8 desc[UR4][R4.64], R7 ;  /* 0x0000000704007986 */ /* 0x000fe2000c101104 */
[----:B------:R-:W-:Y:S05]  /*03a0*/  EXIT ;  /* 0x000000000000794d */ /* 0x000fea0003800000 */
.L_x_0:
[----:B------:R-:W-:-:S00]  /*03b0*/  BRA `(.L_x_0) ;  /* 0xfffffffc00fc7947 */ /* 0x000fc0000383ffff */
[----:B------:R-:W-:-:S00]  /*03c0*/  NOP ;  /* 0x0000000000007918 */ /* 0x000fc00000000000 */
        /* <DEDUP_REMOVED lines=11> */
.L_x_1:


//--------------------- .nv.global.init           --------------------------
	.section	.nv.global.init,"aw",@progbits
.nv.global.init:
	.type		_$_str,@object
	.size		_$_str,(_$_str_$_2 - _$_str)
_$_str:
        /*0000*/ 	.byte	0x5f, 0x5f, 0x43, 0x55, 0x44, 0x41, 0x5f, 0x46, 0x54, 0x5a, 0x00
	.type		_$_str_$_2,@object
	.size		_$_str_$_2,(.L_1 - _$_str_$_2)
_$_str_$_2:
        /*000b*/ 	.byte	0x5f, 0x5f, 0x43, 0x55, 0x44, 0x41, 0x5f, 0x50, 0x52, 0x45, 0x43, 0x5f, 0x53, 0x51, 0x52, 0x54
        /*001b*/ 	.byte	0x00
.L_1:


//--------------------- .nv.constant0.triton_poi_fused__native_batch_norm_legit_no_training_leaky_relu_leaky_relu_backward_0 --------------------------
	.section	.nv.constant0.triton_poi_fused__native_batch_norm_legit_no_training_leaky_relu_leaky_relu_backward_0,"a",@progbits
	.sectionflags	@""
	.align	4
.nv.constant0.triton_poi_fused__native_batch_norm_legit_no_training_leaky_relu_leaky_relu_backward_0:
	.zero		588
